	.headerflags	@"EF_CUDA_TEXMODE_UNIFIED EF_CUDA_64BIT_ADDRESS EF_CUDA_ACCELERATORS EF_CUDA_SM90 EF_CUDA_VIRTUAL_SM(EF_CUDA_SM90)"
	.elftype	@"ET_EXEC"


//--------------------- .nv.info                  --------------------------
	.section	.nv.info,"",@"SHT_CUDA_INFO"
	.align	4


	//----- nvinfo : EIATTR_REGCOUNT
	.align		4
        /*0000*/ 	.byte	0x04, 0x2f
        /*0002*/ 	.short	(.L_3 - .L_2)
	.align		4
.L_2:
        /*0004*/ 	.word	index@(triton_poi_fused__native_batch_norm_legit_no_training_relu_32)
        /*0008*/ 	.word	0x00000016


	//----- nvinfo : EIATTR_MIN_STACK_SIZE
	.align		4
.L_3:
        /*000c*/ 	.byte	0x04, 0x12
        /*000e*/ 	.short	(.L_5 - .L_4)
	.align		4
.L_4:
        /*0010*/ 	.word	index@(triton_poi_fused__native_batch_norm_legit_no_training_relu_32)
        /*0014*/ 	.word	0x00000000


	//----- nvinfo : EIATTR_FRAME_SIZE
	.align		4
.L_5:
        /*0018*/ 	.byte	0x04, 0x11
        /*001a*/ 	.short	(.L_7 - .L_6)
	.align		4
.L_6:
        /*001c*/ 	.word	index@(triton_poi_fused__native_batch_norm_legit_no_training_relu_32)
        /*0020*/ 	.word	0x00000000


	//----- nvinfo : EIATTR_MIN_STACK_SIZE
	.align		4
.L_7:
        /*0024*/ 	.byte	0x04, 0x12
        /*0026*/ 	.short	(.L_9 - .L_8)
	.align		4
.L_8:
        /*0028*/ 	.word	index@(triton_poi_fused__native_batch_norm_legit_no_training_relu_32)
        /*002c*/ 	.word	0x00000000
.L_9:


//--------------------- .nv.info.triton_poi_fused__native_batch_norm_legit_no_training_relu_32 --------------------------
	.section	.nv.info.triton_poi_fused__native_batch_norm_legit_no_training_relu_32,"",@"SHT_CUDA_INFO"
	.sectionflags	@""
	.align	4


	//----- nvinfo : EIATTR_CUDA_API_VERSION
	.align		4
        /*0000*/ 	.byte	0x04, 0x37
        /*0002*/ 	.short	(.L_11 - .L_10)
.L_10:
        /*0004*/ 	.word	0x0000007c


	//----- nvinfo : EIATTR_KPARAM_INFO
	.align		4
.L_11:
        /*0008*/ 	.byte	0x04, 0x17
        /*000a*/ 	.short	(.L_13 - .L_12)
.L_12:
        /*000c*/ 	.word	0x00000000
        /*0010*/ 	.short	0x0006
        /*0012*/ 	.short	0x0030
        /*0014*/ 	.byte	0x00, 0xf0, 0x11, 0x00


	//----- nvinfo : EIATTR_KPARAM_INFO
	.align		4
.L_13:
        /*0018*/ 	.byte	0x04, 0x17
        /*001a*/ 	.short	(.L_15 - .L_14)
.L_14:
        /*001c*/ 	.word	0x00000000
        /*0020*/ 	.short	0x0005
        /*0022*/ 	.short	0x0028
        /*0024*/ 	.byte	0x00, 0xf4, 0x21, 0x00


	//----- nvinfo : EIATTR_KPARAM_INFO
	.align		4
.L_15:
        /*0028*/ 	.byte	0x04, 0x17
        /*002a*/ 	.short	(.L_17 - .L_16)
.L_16:
        /*002c*/ 	.word	0x00000000
        /*0030*/ 	.short	0x0004
        /*0032*/ 	.short	0x0020
        /*0034*/ 	.byte	0x00, 0xf4, 0x21, 0x00


	//----- nvinfo : EIATTR_KPARAM_INFO
	.align		4
.L_17:
        /*0038*/ 	.byte	0x04, 0x17
        /*003a*/ 	.short	(.L_19 - .L_18)
.L_18:
        /*003c*/ 	.word	0x00000000
        /*0040*/ 	.short	0x0003
        /*0042*/ 	.short	0x0018
        /*0044*/ 	.byte	0x00, 0xf4, 0x21, 0x00


	//----- nvinfo : EIATTR_KPARAM_INFO
	.align		4
.L_19:
        /*0048*/ 	.byte	0x04, 0x17
        /*004a*/ 	.short	(.L_21 - .L_20)
.L_20:
        /*004c*/ 	.word	0x00000000
        /*0050*/ 	.short	0x0002
        /*0052*/ 	.short	0x0010
        /*0054*/ 	.byte	0x00, 0xf4, 0x21, 0x00


	//----- nvinfo : EIATTR_KPARAM_INFO
	.align		4
.L_21:
        /*0058*/ 	.byte	0x04, 0x17
        /*005a*/ 	.short	(.L_23 - .L_22)
.L_22:
        /*005c*/ 	.word	0x00000000
        /*0060*/ 	.short	0x0001
        /*0062*/ 	.short	0x0008
        /*0064*/ 	.byte	0x00, 0xf4, 0x21, 0x00


	//----- nvinfo : EIATTR_KPARAM_INFO
	.align		4
.L_23:
        /*0068*/ 	.byte	0x04, 0x17
        /*006a*/ 	.short	(.L_25 - .L_24)
.L_24:
        /*006c*/ 	.word	0x00000000
        /*0070*/ 	.short	0x0000
        /*0072*/ 	.short	0x0000
        /*0074*/ 	.byte	0x00, 0xf4, 0x21, 0x00


	//----- nvinfo : EIATTR_SPARSE_MMA_MASK
	.align		4
.L_25:
        /*0078*/ 	.byte	0x03, 0x50
        /*007a*/ 	.short	0x0000


	//----- nvinfo : EIATTR_MAXREG_COUNT
	.align		4
        /*007c*/ 	.byte	0x03, 0x1b
        /*007e*/ 	.short	0x00ff


	//----- nvinfo : EIATTR_EXIT_INSTR_OFFSETS
	.align		4
        /*0080*/ 	.byte	0x04, 0x1c
        /*0082*/ 	.short	(.L_27 - .L_26)


	//   ....[0]....
.L_26:
        /*0084*/ 	.word	0x00000410


	//   ....[1]....
        /*0088*/ 	.word	0x00000430


	//----- nvinfo : EIATTR_REQNTID
	.align		4
.L_27:
        /*008c*/ 	.byte	0x04, 0x10
        /*008e*/ 	.short	(.L_29 - .L_28)
.L_28:
        /*0090*/ 	.word	0x00000080
        /*0094*/ 	.word	0x00000001
        /*0098*/ 	.word	0x00000001


	//----- nvinfo : EIATTR_CBANK_PARAM_SIZE
	.align		4
.L_29:
        /*009c*/ 	.byte	0x03, 0x19
        /*009e*/ 	.short	0x0034


	//----- nvinfo : EIATTR_PARAM_CBANK
	.align		4
        /*00a0*/ 	.byte	0x04, 0x0a
        /*00a2*/ 	.short	(.L_31 - .L_30)
	.align		4
.L_30:
        /*00a4*/ 	.word	index@(.nv.constant0.triton_poi_fused__native_batch_norm_legit_no_training_relu_32)
        /*00a8*/ 	.short	0x0210
        /*00aa*/ 	.short	0x0034


	//----- nvinfo : EIATTR_SW_WAR
	.align		4
.L_31:
        /*00ac*/ 	.byte	0x04, 0x36
        /*00ae*/ 	.short	(.L_33 - .L_32)
.L_32:
        /*00b0*/ 	.word	0x00000008
.L_33:


//--------------------- .nv.callgraph             --------------------------
	.section	.nv.callgraph,"",@"SHT_CUDA_CALLGRAPH"
	.align	4
	.sectionentsize	8
	.align		4
        /*0000*/ 	.word	0x00000000
	.align		4
        /*0004*/ 	.word	0xffffffff
	.align		4
        /*0008*/ 	.word	0x00000000
	.align		4
        /*000c*/ 	.word	0xfffffffe
	.align		4
        /*0010*/ 	.word	0x00000000
	.align		4
        /*0014*/ 	.word	0xfffffffd
	.align		4
        /*0018*/ 	.word	0x00000000
	.align		4
        /*001c*/ 	.word	0xfffffffc


//--------------------- .nv.constant4             --------------------------
	.section	.nv.constant4,"a",@progbits
	.align	8
	.align		8
.nv.constant4:
        /*0000*/ 	.dword	_$_str
	.align		8
        /*0008*/ 	.dword	_$_str_$_2


//--------------------- .text.triton_poi_fused__native_batch_norm_legit_no_training_relu_32 --------------------------
	.section	.text.triton_poi_fused__native_batch_norm_legit_no_training_relu_32,"ax",@progbits
	.align	128
        .global         triton_poi_fused__native_batch_norm_legit_no_training_relu_32
        .type           triton_poi_fused__native_batch_norm_legit_no_training_relu_32,@function
        .size           triton_poi_fused__native_batch_norm_legit_no_training_relu_32,(.L_x_1 - triton_poi_fused__native_batch_norm_legit_no_training_relu_32)
        .other          triton_poi_fused__native_batch_norm_legit_no_training_relu_32,@"STO_CUDA_ENTRY STV_DEFAULT"
triton_poi_fused__native_batch_norm_legit_no_training_relu_32:
.text.triton_poi_fused__native_batch_norm_legit_no_training_relu_32:
[----:B------:R-:W0:Y:S01]  /*0000*/  LDC R1, c[0x0][0x28] ;  /* 0x00000a00ff017b82 */ /* 0x000e220000000800 */
[----:B------:R-:W1:Y:S07]  /*0010*/  S2R R0, SR_TID.X ;  /* 0x0000000000007919 */ /* 0x000e6e0000002100 */
[----:B------:R-:W2:Y:S01]  /*0020*/  LDC.64 R8, c[0x0][0x220] ;  /* 0x00008800ff087b82 */ /* 0x000ea20000000a00 */
[----:B------:R-:W-:Y:S01]  /*0030*/  ULDC.64 UR4, c[0x0][0x208] ;  /* 0x0000820000047ab9 */ /* 0x000fe20000000a00 */
[----:B------:R-:W3:Y:S06]  /*0040*/  S2R R3, SR_CTAID.X ;  /* 0x0000000000037919 */ /* 0x000eec0000002500 */
[----:B------:R-:W4:Y:S08]  /*0050*/  LDC.64 R12, c[0x0][0x210] ;  /* 0x00008400ff0c7b82 */ /* 0x000f300000000a00 */
[----:B------:R-:W5:Y:S08]  /*0060*/  LDC.64 R14, c[0x0][0x218] ;  /* 0x00008600ff0e7b82 */ /* 0x000f700000000a00 */
[----:B------:R-:W5:Y:S01]  /*0070*/  LDC.64 R16, c[0x0][0x228] ;  /* 0x00008a00ff107b82 */ /* 0x000f620000000a00 */
[----:B-1----:R-:W-:-:S07]  /*0080*/  SHF.L.U32 R0, R0, 0x1, RZ ;  /* 0x0000000100007819 */ /* 0x002fce00000006ff */
[----:B------:R-:W1:Y:S01]  /*0090*/  LDC.64 R18, c[0x0][0x230] ;  /* 0x00008c00ff127b82 */ /* 0x000e620000000a00 */
[----:B------:R-:W-:-:S04]  /*00a0*/  LOP3.LUT R0, R0, 0xfe, RZ, 0xc0, !PT ;  /* 0x000000fe00007812 */ /* 0x000fc800078ec0ff */
[----:B---3--:R-:W-:-:S04]  /*00b0*/  LEA R0, R3, R0, 0x8 ;  /* 0x0000000003007211 */ /* 0x008fc800078e40ff */
[C---:B------:R-:W-:Y:S01]  /*00c0*/  ISETP.GE.AND P0, PT, R0.reuse, 0xd800, PT ;  /* 0x0000d8000000780c */ /* 0x040fe20003f06270 */
[----:B------:R-:W-:-:S05]  /*00d0*/  IMAD.HI R2, R0, 0x4bda12f7, RZ ;  /* 0x4bda12f700027827 */ /* 0x000fca00078e02ff */
[----:B------:R-:W-:-:S04]  /*00e0*/  SHF.R.U32.HI R3, RZ, 0x1f, R2 ;  /* 0x0000001fff037819 */ /* 0x000fc80000011602 */
[----:B------:R-:W-:-:S05]  /*00f0*/  LEA.HI.SX32 R3, R2, R3, 0x18 ;  /* 0x0000000302037211 */ /* 0x000fca00078fc2ff */
[----:B------:R-:W-:Y:S01]  /*0100*/  IMAD R11, R3, -0x360, R0 ;  /* 0xfffffca0030b7824 */ /* 0x000fe200078e0200 */
[----:B------:R-:W-:-:S03]  /*0110*/  CS2R R2, SRZ ;  /* 0x0000000000027805 */ /* 0x000fc6000001ff00 */
[----:B--2---:R-:W-:-:S05]  /*0120*/  IMAD.WIDE R8, R11, 0x4, R8 ;  /* 0x000000040b087825 */ /* 0x004fca00078e0208 */
[----:B------:R2:W3:Y:S01]  /*0130*/  @!P0 LDG.E.EL.64 R2, desc[UR4][R8.64] ;  /* 0x0000000408028981 */ /* 0x0004e2000c2e1b00 */
[----:B------:R-:W-:Y:S02]  /*0140*/  CS2R R4, SRZ ;  /* 0x0000000000047805 */ /* 0x000fe4000001ff00 */
[----:B------:R-:W-:Y:S01]  /*0150*/  CS2R R6, SRZ ;  /* 0x0000000000067805 */ /* 0x000fe2000001ff00 */
[----:B----4-:R-:W-:-:S04]  /*0160*/  IMAD.WIDE R12, R0, 0x4, R12 ;  /* 0x00000004000c7825 */ /* 0x010fc800078e020c */
[C---:B-----5:R-:W-:Y:S01]  /*0170*/  IMAD.WIDE R14, R11.reuse, 0x4, R14 ;  /* 0x000000040b0e7825 */ /* 0x060fe200078e020e */
[----:B------:R-:W4:Y:S01]  /*0180*/  @!P0 LDG.E.64 R4, desc[UR4][R12.64] ;  /* 0x000000040c048981 */ /* 0x000f22000c1e1b00 */
[----:B--2---:R-:W-:Y:S02]  /*0190*/  CS2R R8, SRZ ;  /* 0x0000000000087805 */ /* 0x004fe4000001ff00 */
[C---:B0-----:R-:W-:Y:S01]  /*01a0*/  IMAD.WIDE R16, R11.reuse, 0x4, R16 ;  /* 0x000000040b107825 */ /* 0x041fe200078e0210 */
[----:B------:R0:W4:Y:S03]  /*01b0*/  @!P0 LDG.E.EL.64 R6, desc[UR4][R14.64] ;  /* 0x000000040e068981 */ /* 0x000126000c2e1b00 */
[----:B-1----:R-:W-:Y:S01]  /*01c0*/  IMAD.WIDE R18, R11, 0x4, R18 ;  /* 0x000000040b127825 */ /* 0x002fe200078e0212 */
[----:B------:R-:W-:-:S04]  /*01d0*/  CS2R R10, SRZ ;  /* 0x00000000000a7805 */ /* 0x000fc8000001ff00 */
[----:B------:R-:W2:Y:S04]  /*01e0*/  @!P0 LDG.E.EL.64 R8, desc[UR4][R18.64] ;  /* 0x0000000412088981 */ /* 0x000ea8000c2e1b00 */
[----:B------:R-:W2:Y:S01]  /*01f0*/  @!P0 LDG.E.EL.64 R10, desc[UR4][R16.64] ;  /* 0x00000004100a8981 */ /* 0x000ea2000c2e1b00 */
[----:B0-----:R-:W-:Y:S01]  /*0200*/  HFMA2.MMA R14, -RZ, RZ, 1.625, 0 ;  /* 0x3e800000ff0e7435 */ /* 0x001fe200000001ff */
[----:B---3--:R-:W-:Y:S01]  /*0210*/  FADD R2, R2, 9.9999997473787516356e-06 ;  /* 0x3727c5ac02027421 */ /* 0x008fe20000000000 */
[----:B------:R-:W-:-:S03]  /*0220*/  FADD R3, R3, 9.9999997473787516356e-06 ;  /* 0x3727c5ac03037421 */ /* 0x000fc60000000000 */
[----:B------:R-:W0:Y:S08]  /*0230*/  MUFU.SQRT R12, R2 ;  /* 0x00000002000c7308 */ /* 0x000e300000002000 */
[----:B------:R1:W3:Y:S01]  /*0240*/  MUFU.SQRT R13, R3 ;  /* 0x00000003000d7308 */ /* 0x0002e20000002000 */
[C---:B0-----:R-:W-:Y:S02]  /*0250*/  FSETP.GT.AND P1, PT, R12.reuse, 8.50705917302346158658e+37, PT ;  /* 0x7e8000000c00780b */ /* 0x041fe40003f24000 */
[----:B------:R-:W-:Y:S01]  /*0260*/  FSETP.GEU.AND P3, PT, R12, 1.175494350822287508e-38, PT ;  /* 0x008000000c00780b */ /* 0x000fe20003f6e000 */
[----:B-1----:R-:W0:Y:S01]  /*0270*/  LDC.64 R2, c[0x0][0x238] ;  /* 0x00008e00ff027b82 */ /* 0x002e220000000a00 */
[----:B---3--:R-:W-:-:S02]  /*0280*/  FSETP.GT.AND P2, PT, R13, 8.50705917302346158658e+37, PT ;  /* 0x7e8000000d00780b */ /* 0x008fc40003f44000 */
[----:B------:R-:W-:-:S07]  /*0290*/  FSETP.GEU.AND P4, PT, R13, 1.175494350822287508e-38, PT ;  /* 0x008000000d00780b */ /* 0x000fce0003f8e000 */
[----:B------:R-:W-:-:S04]  /*02a0*/  @P1 FMUL R12, R12, 0.25 ;  /* 0x3e8000000c0c1820 */ /* 0x000fc80000400000 */
[----:B------:R-:W-:Y:S01]  /*02b0*/  @!P3 FMUL R12, R12, 16777216 ;  /* 0x4b8000000c0cb820 */ /* 0x000fe20000400000 */
[----:B------:R-:W-:-:S04]  /*02c0*/  @P2 FMUL R13, R13, 0.25 ;  /* 0x3e8000000d0d2820 */ /* 0x000fc80000400000 */
[----:B------:R-:W-:Y:S01]  /*02d0*/  @!P4 FMUL R13, R13, 16777216 ;  /* 0x4b8000000d0dc820 */ /* 0x000fe20000400000 */
[----:B------:R-:W1:Y:S01]  /*02e0*/  MUFU.RCP R12, R12 ;  /* 0x0000000c000c7308 */ /* 0x000e620000001000 */
[----:B------:R-:W-:-:S07]  /*02f0*/  FSEL R15, R14, 1, P1 ;  /* 0x3f8000000e0f7808 */ /* 0x000fce0000800000 */
[----:B------:R-:W3:Y:S01]  /*0300*/  MUFU.RCP R13, R13 ;  /* 0x0000000d000d7308 */ /* 0x000ee20000001000 */
[----:B------:R-:W-:Y:S01]  /*0310*/  FSEL R14, R14, 1, P2 ;  /* 0x3f8000000e0e7808 */ /* 0x000fe20001000000 */
[----:B------:R-:W-:-:S04]  /*0320*/  @!P3 FMUL R15, R15, 16777216 ;  /* 0x4b8000000f0fb820 */ /* 0x000fc80000400000 */
[----:B------:R-:W-:Y:S01]  /*0330*/  @!P4 FMUL R14, R14, 16777216 ;  /* 0x4b8000000e0ec820 */ /* 0x000fe20000400000 */
[----:B----4-:R-:W-:Y:S01]  /*0340*/  FADD R5, -R7, R5 ;  /* 0x0000000507057221 */ /* 0x010fe20000000100 */
[----:B------:R-:W-:Y:S01]  /*0350*/  FADD R4, -R6, R4 ;  /* 0x0000000406047221 */ /* 0x000fe20000000100 */
[----:B-1----:R-:W-:Y:S01]  /*0360*/  FMUL R15, R12, R15 ;  /* 0x0000000f0c0f7220 */ /* 0x002fe20000400000 */
[----:B---3--:R-:W-:-:S03]  /*0370*/  FMUL R14, R13, R14 ;  /* 0x0000000e0d0e7220 */ /* 0x008fc60000400000 */
[----:B------:R-:W-:Y:S01]  /*0380*/  FMUL R15, R4, R15 ;  /* 0x0000000f040f7220 */ /* 0x000fe20000400000 */
[----:B------:R-:W-:-:S03]  /*0390*/  FMUL R14, R5, R14 ;  /* 0x0000000e050e7220 */ /* 0x000fc60000400000 */
[----:B--2---:R-:W-:Y:S01]  /*03a0*/  FFMA R8, R15, R10, R8 ;  /* 0x0000000a0f087223 */ /* 0x004fe20000000008 */
[----:B------:R-:W-:-:S04]  /*03b0*/  FFMA R9, R14, R11, R9 ;  /* 0x0000000b0e097223 */ /* 0x000fc80000000009 */
[----:B------:R-:W-:Y:S02]  /*03c0*/  FSETP.GEU.AND P1, PT, R8, RZ, PT ;  /* 0x000000ff0800720b */ /* 0x000fe40003f2e000 */
[C---:B------:R-:W-:Y:S01]  /*03d0*/  FSETP.GEU.AND P2, PT, R9.reuse, RZ, PT ;  /* 0x000000ff0900720b */ /* 0x040fe20003f4e000 */
[----:B0-----:R-:W-:Y:S01]  /*03e0*/  IMAD.WIDE R2, R0, 0x4, R2 ;  /* 0x0000000400027825 */ /* 0x001fe200078e0202 */
[----:B------:R-:W-:Y:S02]  /*03f0*/  FSEL R8, R8, RZ, P1 ;  /* 0x000000ff08087208 */ /* 0x000fe40000800000 */
[----:B------:R-:W-:Y:S01]  /*0400*/  FSEL R9, R9, RZ, P2 ;  /* 0x000000ff09097208 */ /* 0x000fe20001000000 */
[----:B------:R-:W-:Y:S08]  /*0410*/  @P0 EXIT ;  /* 0x000000000000094d */ /* 0x000ff00003800000 */
[----:B------:R-:W-:Y:S01]  /*0420*/  STG.E.64 desc[UR4][R2.64], R8 ;  /* 0x0000000802007986 */ /* 0x000fe2000c101b04 */
[----:B------:R-:W-:Y:S05]  /*0430*/  EXIT ;  /* 0x000000000000794d */ /* 0x000fea0003800000 */
.L_x_0:
[----:B------:R-:W-:-:S00]  /*0440*/  BRA `(.L_x_0) ;  /* 0xfffffffc00fc7947 */ /* 0x000fc0000383ffff */
[----:B------:R-:W-:-:S00]  /*0450*/  NOP ;  /* 0x0000000000007918 */ /* 0x000fc00000000000 */
        /* <DEDUP_REMOVED lines=10> */
.L_x_1:


//--------------------- .nv.global.init           --------------------------
	.section	.nv.global.init,"aw",@progbits
.nv.global.init:
	.type		_$_str,@object
	.size		_$_str,(_$_str_$_2 - _$_str)
_$_str:
        /*0000*/ 	.byte	0x5f, 0x5f, 0x43, 0x55, 0x44, 0x41, 0x5f, 0x46, 0x54, 0x5a, 0x00
	.type		_$_str_$_2,@object
	.size		_$_str_$_2,(.L_1 - _$_str_$_2)
_$_str_$_2:
        /*000b*/ 	.byte	0x5f, 0x5f, 0x43, 0x55, 0x44, 0x41, 0x5f, 0x50, 0x52, 0x45, 0x43, 0x5f, 0x53, 0x51, 0x52, 0x54
        /*001b*/ 	.byte	0x00
.L_1:


//--------------------- .nv.constant0.triton_poi_fused__native_batch_norm_legit_no_training_relu_32 --------------------------
	.section	.nv.constant0.triton_poi_fused__native_batch_norm_legit_no_training_relu_32,"a",@progbits
	.sectionflags	@""
	.align	4
.nv.constant0.triton_poi_fused__native_batch_norm_legit_no_training_relu_32:
	.zero		580
